	.headerflags	@"EF_CUDA_TEXMODE_UNIFIED EF_CUDA_64BIT_ADDRESS EF_CUDA_ACCELERATORS EF_CUDA_SM90 EF_CUDA_VIRTUAL_SM(EF_CUDA_SM90)"
	.elftype	@"ET_EXEC"


//--------------------- .nv.info                  --------------------------
	.section	.nv.info,"",@"SHT_CUDA_INFO"
	.align	4


	//----- nvinfo : EIATTR_REGCOUNT
	.align		4
        /*0000*/ 	.byte	0x04, 0x2f
        /*0002*/ 	.short	(.L_1 - .L_0)
	.align		4
.L_0:
        /*0004*/ 	.word	index@(triton_poi_fused_convolution_33)
        /*0008*/ 	.word	0x00000018


	//----- nvinfo : EIATTR_MIN_STACK_SIZE
	.align		4
.L_1:
        /*000c*/ 	.byte	0x04, 0x12
        /*000e*/ 	.short	(.L_3 - .L_2)
	.align		4
.L_2:
        /*0010*/ 	.word	index@(triton_poi_fused_convolution_33)
        /*0014*/ 	.word	0x00000000


	//----- nvinfo : EIATTR_FRAME_SIZE
	.align		4
.L_3:
        /*0018*/ 	.byte	0x04, 0x11
        /*001a*/ 	.short	(.L_5 - .L_4)
	.align		4
.L_4:
        /*001c*/ 	.word	index@(triton_poi_fused_convolution_33)
        /*0020*/ 	.word	0x00000000


	//----- nvinfo : EIATTR_MIN_STACK_SIZE
	.align		4
.L_5:
        /*0024*/ 	.byte	0x04, 0x12
        /*0026*/ 	.short	(.L_7 - .L_6)
	.align		4
.L_6:
        /*0028*/ 	.word	index@(triton_poi_fused_convolution_33)
        /*002c*/ 	.word	0x00000000
.L_7:


//--------------------- .nv.info.triton_poi_fused_convolution_33 --------------------------
	.section	.nv.info.triton_poi_fused_convolution_33,"",@"SHT_CUDA_INFO"
	.sectionflags	@""
	.align	4


	//----- nvinfo : EIATTR_CUDA_API_VERSION
	.align		4
        /*0000*/ 	.byte	0x04, 0x37
        /*0002*/ 	.short	(.L_9 - .L_8)
.L_8:
        /*0004*/ 	.word	0x0000007c


	//----- nvinfo : EIATTR_KPARAM_INFO
	.align		4
.L_9:
        /*0008*/ 	.byte	0x04, 0x17
        /*000a*/ 	.short	(.L_11 - .L_10)
.L_10:
        /*000c*/ 	.word	0x00000000
        /*0010*/ 	.short	0x0004
        /*0012*/ 	.short	0x001c
        /*0014*/ 	.byte	0x00, 0xf0, 0x11, 0x00


	//----- nvinfo : EIATTR_KPARAM_INFO
	.align		4
.L_11:
        /*0018*/ 	.byte	0x04, 0x17
        /*001a*/ 	.short	(.L_13 - .L_12)
.L_12:
        /*001c*/ 	.word	0x00000000
        /*0020*/ 	.short	0x0003
        /*0022*/ 	.short	0x0018
        /*0024*/ 	.byte	0x00, 0xf0, 0x11, 0x00


	//----- nvinfo : EIATTR_KPARAM_INFO
	.align		4
.L_13:
        /*0028*/ 	.byte	0x04, 0x17
        /*002a*/ 	.short	(.L_15 - .L_14)
.L_14:
        /*002c*/ 	.word	0x00000000
        /*0030*/ 	.short	0x0002
        /*0032*/ 	.short	0x0010
        /*0034*/ 	.byte	0x00, 0xf4, 0x21, 0x00


	//----- nvinfo : EIATTR_KPARAM_INFO
	.align		4
.L_15:
        /*0038*/ 	.byte	0x04, 0x17
        /*003a*/ 	.short	(.L_17 - .L_16)
.L_16:
        /*003c*/ 	.word	0x00000000
        /*0040*/ 	.short	0x0001
        /*0042*/ 	.short	0x0008
        /*0044*/ 	.byte	0x00, 0xf4, 0x21, 0x00


	//----- nvinfo : EIATTR_KPARAM_INFO
	.align		4
.L_17:
        /*0048*/ 	.byte	0x04, 0x17
        /*004a*/ 	.short	(.L_19 - .L_18)
.L_18:
        /*004c*/ 	.word	0x00000000
        /*0050*/ 	.short	0x0000
        /*0052*/ 	.short	0x0000
        /*0054*/ 	.byte	0x00, 0xf4, 0x21, 0x00


	//----- nvinfo : EIATTR_SPARSE_MMA_MASK
	.align		4
.L_19:
        /*0058*/ 	.byte	0x03, 0x50
        /*005a*/ 	.short	0x0000


	//----- nvinfo : EIATTR_MAXREG_COUNT
	.align		4
        /*005c*/ 	.byte	0x03, 0x1b
        /*005e*/ 	.short	0x00ff


	//----- nvinfo : EIATTR_EXIT_INSTR_OFFSETS
	.align		4
        /*0060*/ 	.byte	0x04, 0x1c
        /*0062*/ 	.short	(.L_21 - .L_20)


	//   ....[0]....
.L_20:
        /*0064*/ 	.word	0x00000420


	//   ....[1]....
        /*0068*/ 	.word	0x00000440


	//----- nvinfo : EIATTR_REQNTID
	.align		4
.L_21:
        /*006c*/ 	.byte	0x04, 0x10
        /*006e*/ 	.short	(.L_23 - .L_22)
.L_22:
        /*0070*/ 	.word	0x00000080
        /*0074*/ 	.word	0x00000001
        /*0078*/ 	.word	0x00000001


	//----- nvinfo : EIATTR_CBANK_PARAM_SIZE
	.align		4
.L_23:
        /*007c*/ 	.byte	0x03, 0x19
        /*007e*/ 	.short	0x0020


	//----- nvinfo : EIATTR_PARAM_CBANK
	.align		4
        /*0080*/ 	.byte	0x04, 0x0a
        /*0082*/ 	.short	(.L_25 - .L_24)
	.align		4
.L_24:
        /*0084*/ 	.word	index@(.nv.constant0.triton_poi_fused_convolution_33)
        /*0088*/ 	.short	0x0210
        /*008a*/ 	.short	0x0020


	//----- nvinfo : EIATTR_SW_WAR
	.align		4
.L_25:
        /*008c*/ 	.byte	0x04, 0x36
        /*008e*/ 	.short	(.L_27 - .L_26)
.L_26:
        /*0090*/ 	.word	0x00000008
.L_27:


//--------------------- .nv.callgraph             --------------------------
	.section	.nv.callgraph,"",@"SHT_CUDA_CALLGRAPH"
	.align	4
	.sectionentsize	8
	.align		4
        /*0000*/ 	.word	0x00000000
	.align		4
        /*0004*/ 	.word	0xffffffff
	.align		4
        /*0008*/ 	.word	0x00000000
	.align		4
        /*000c*/ 	.word	0xfffffffe
	.align		4
        /*0010*/ 	.word	0x00000000
	.align		4
        /*0014*/ 	.word	0xfffffffd
	.align		4
        /*0018*/ 	.word	0x00000000
	.align		4
        /*001c*/ 	.word	0xfffffffc


//--------------------- .text.triton_poi_fused_convolution_33 --------------------------
	.section	.text.triton_poi_fused_convolution_33,"ax",@progbits
	.sectionflags	@"SHF_BARRIERS=1"
	.align	128
        .global         triton_poi_fused_convolution_33
        .type           triton_poi_fused_convolution_33,@function
        .size           triton_poi_fused_convolution_33,(.L_x_1 - triton_poi_fused_convolution_33)
        .other          triton_poi_fused_convolution_33,@"STO_CUDA_ENTRY STV_DEFAULT"
triton_poi_fused_convolution_33:
.text.triton_poi_fused_convolution_33:
[----:B------:R-:W0:Y:S02]  /*0000*/  LDC R1, c[0x0][0x28] ;  /* 0x00000a00ff017b82 */ /* 0x000e240000000800 */
[----:B------:R-:W1:Y:S01]  /*0010*/  S2R R12, SR_TID.X ;  /* 0x00000000000c7919 */ /* 0x000e620000002100 */
[----:B------:R-:W2:Y:S01]  /*0020*/  LDC.64 R4, c[0x0][0x210] ;  /* 0x00008400ff047b82 */ /* 0x000ea20000000a00 */
[----:B------:R-:W-:Y:S01]  /*0030*/  CS2R R10, SRZ ;  /* 0x00000000000a7805 */ /* 0x000fe2000001ff00 */
[----:B------:R-:W-:Y:S01]  /*0040*/  ULDC.64 UR6, c[0x0][0x208] ;  /* 0x0000820000067ab9 */ /* 0x000fe20000000a00 */
[----:B------:R-:W3:Y:S01]  /*0050*/  S2R R0, SR_CTAID.X ;  /* 0x0000000000007919 */ /* 0x000ee20000002500 */
[----:B------:R-:W4:Y:S01]  /*0060*/  S2R R2, SR_CTAID.Y ;  /* 0x0000000000027919 */ /* 0x000f220000002600 */
[----:B-1----:R-:W-:Y:S01]  /*0070*/  SHF.R.U32.HI R6, RZ, 0x2, R12 ;  /* 0x00000002ff067819 */ /* 0x002fe2000001160c */
[----:B------:R-:W-:Y:S02]  /*0080*/  IMAD.SHL.U32 R13, R12, 0x4, RZ ;  /* 0x000000040c0d7824 */ /* 0x000fe400078e00ff */
[----:B---3--:R-:W-:Y:S01]  /*0090*/  IMAD.SHL.U32 R0, R0, 0x10, RZ ;  /* 0x0000001000007824 */ /* 0x008fe200078e00ff */
[----:B------:R-:W-:Y:S01]  /*00a0*/  SGXT.U32 R6, R6, 0x5 ;  /* 0x000000050606781a */ /* 0x000fe20000000000 */
[----:B----4-:R-:W-:-:S03]  /*00b0*/  IMAD.SHL.U32 R3, R2, 0x20, RZ ;  /* 0x0000002002037824 */ /* 0x010fc600078e00ff */
[----:B------:R-:W-:Y:S02]  /*00c0*/  LOP3.LUT R8, R0, 0xc, R13, 0xf8, !PT ;  /* 0x0000000c00087812 */ /* 0x000fe400078ef80d */
[----:B------:R-:W-:Y:S02]  /*00d0*/  LOP3.LUT R7, R3, R6, RZ, 0xfc, !PT ;  /* 0x0000000603077212 */ /* 0x000fe400078efcff */
[----:B------:R-:W-:-:S03]  /*00e0*/  ISETP.GE.AND P0, PT, R8, 0x10, PT ;  /* 0x000000100800780c */ /* 0x000fc60003f06270 */
[----:B------:R-:W-:Y:S01]  /*00f0*/  IMAD R7, R7, 0x10, R8 ;  /* 0x0000001007077824 */ /* 0x000fe200078e0208 */
[----:B------:R-:W-:-:S03]  /*0100*/  CS2R R8, SRZ ;  /* 0x0000000000087805 */ /* 0x000fc6000001ff00 */
[----:B--2---:R-:W-:-:S06]  /*0110*/  IMAD.WIDE R4, R7, 0x4, R4 ;  /* 0x0000000407047825 */ /* 0x004fcc00078e0204 */
[----:B------:R1:W2:Y:S01]  /*0120*/  @!P0 LDG.E.EL.128 R8, desc[UR6][R4.64] ;  /* 0x0000000604088981 */ /* 0x0002a2000c2e1d00 */
[----:B------:R-:W3:Y:S01]  /*0130*/  S2UR UR5, SR_CgaCtaId ;  /* 0x00000000000579c3 */ /* 0x000ee20000008800 */
[C---:B------:R-:W-:Y:S01]  /*0140*/  IMAD.SHL.U32 R7, R12.reuse, 0x80, RZ ;  /* 0x000000800c077824 */ /* 0x040fe200078e00ff */
[----:B------:R-:W-:Y:S01]  /*0150*/  UMOV UR4, 0x400 ;  /* 0x0000040000047882 */ /* 0x000fe20000000000 */
[C---:B------:R-:W-:Y:S01]  /*0160*/  IMAD.SHL.U32 R14, R12.reuse, 0x2, RZ ;  /* 0x000000020c0e7824 */ /* 0x040fe200078e00ff */
[----:B------:R-:W-:Y:S01]  /*0170*/  LOP3.LUT R13, R3, 0x1c, R13, 0xf8, !PT ;  /* 0x0000001c030d7812 */ /* 0x000fe200078ef80d */
[----:B------:R-:W-:Y:S01]  /*0180*/  IMAD.SHL.U32 R15, R12, 0x10, RZ ;  /* 0x000000100c0f7824 */ /* 0x000fe200078e00ff */
[----:B------:R-:W-:Y:S02]  /*0190*/  LOP3.LUT R7, R7, 0x180, RZ, 0xc0, !PT ;  /* 0x0000018007077812 */ /* 0x000fe400078ec0ff */
[----:B------:R-:W-:Y:S02]  /*01a0*/  LOP3.LUT R20, R14, 0xf0, RZ, 0xc0, !PT ;  /* 0x000000f00e147812 */ /* 0x000fe400078ec0ff */
[----:B-1----:R-:W-:-:S02]  /*01b0*/  LOP3.LUT R4, R7, 0x20, RZ, 0xfc, !PT ;  /* 0x0000002007047812 */ /* 0x002fc400078efcff */
[----:B------:R-:W-:Y:S02]  /*01c0*/  LOP3.LUT R21, R15, 0x7f0, RZ, 0xc0, !PT ;  /* 0x000007f00f157812 */ /* 0x000fe400078ec0ff */
[C---:B------:R-:W-:Y:S02]  /*01d0*/  LOP3.LUT R14, R7.reuse, 0x40, RZ, 0xfc, !PT ;  /* 0x00000040070e7812 */ /* 0x040fe400078efcff */
[C---:B------:R-:W-:Y:S02]  /*01e0*/  LOP3.LUT R6, R7.reuse, R6, RZ, 0xfc, !PT ;  /* 0x0000000607067212 */ /* 0x040fe400078efcff */
[----:B------:R-:W-:Y:S02]  /*01f0*/  LOP3.LUT R15, R7, 0x60, RZ, 0xfc, !PT ;  /* 0x00000060070f7812 */ /* 0x000fe400078efcff */
[----:B------:R-:W-:Y:S01]  /*0200*/  SHF.R.U32.HI R12, RZ, 0x3, R12 ;  /* 0x00000003ff0c7819 */ /* 0x000fe2000001160c */
[----:B---3--:R-:W-:-:S06]  /*0210*/  UPRMT UR4, UR5, 0x654, UR4 ;  /* 0x0000065405047896 */ /* 0x008fcc0008000004 */
[----:B------:R-:W-:Y:S02]  /*0220*/  LEA.HI R7, R7, UR4, RZ, 0x1f ;  /* 0x0000000407077c11 */ /* 0x000fe4000f8ff8ff */
[----:B------:R-:W-:Y:S02]  /*0230*/  LEA.HI R5, R4, UR4, RZ, 0x1f ;  /* 0x0000000404057c11 */ /* 0x000fe4000f8ff8ff */
[----:B------:R-:W-:Y:S02]  /*0240*/  LEA.HI R17, R14, UR4, RZ, 0x1f ;  /* 0x000000040e117c11 */ /* 0x000fe4000f8ff8ff */
[----:B------:R-:W-:Y:S01]  /*0250*/  LEA.HI R19, R15, UR4, RZ, 0x1f ;  /* 0x000000040f137c11 */ /* 0x000fe2000f8ff8ff */
[C---:B------:R-:W-:Y:S01]  /*0260*/  IMAD R15, R6.reuse, 0x4, R7 ;  /* 0x00000004060f7824 */ /* 0x040fe200078e0207 */
[----:B------:R-:W-:Y:S01]  /*0270*/  IADD3 R4, R21, UR4, R20 ;  /* 0x0000000415047c10 */ /* 0x000fe2000fffe014 */
[C---:B------:R-:W-:Y:S01]  /*0280*/  IMAD R16, R6.reuse, 0x4, R5 ;  /* 0x0000000406107824 */ /* 0x040fe200078e0205 */
[----:B------:R-:W-:Y:S01]  /*0290*/  SHF.R.S32.HI R14, RZ, 0x1a, R2 ;  /* 0x0000001aff0e7819 */ /* 0x000fe20000011402 */
[C---:B------:R-:W-:Y:S01]  /*02a0*/  IMAD R17, R6.reuse, 0x4, R17 ;  /* 0x0000000406117824 */ /* 0x040fe200078e0211 */
[----:B------:R-:W1:Y:S01]  /*02b0*/  LDC.64 R2, c[0x0][0x218] ;  /* 0x00008600ff027b82 */ /* 0x000e620000000a00 */
[----:B------:R-:W-:Y:S01]  /*02c0*/  IMAD R18, R6, 0x4, R19 ;  /* 0x0000000406127824 */ /* 0x000fe200078e0213 */
[----:B------:R-:W-:-:S04]  /*02d0*/  SGXT R14, R14, 0x1 ;  /* 0x000000010e0e781a */ /* 0x000fc80000000200 */
[----:B------:R-:W-:Y:S01]  /*02e0*/  LEA.HI R14, R14, R13, RZ, 0xa ;  /* 0x0000000d0e0e7211 */ /* 0x000fe200078f50ff */
[----:B--2---:R2:W-:Y:S04]  /*02f0*/  STS [R15], R8 ;  /* 0x000000080f007388 */ /* 0x0045e80000000800 */
[----:B------:R3:W-:Y:S04]  /*0300*/  STS [R16+0x80], R9 ;  /* 0x0000800910007388 */ /* 0x0007e80000000800 */
[----:B------:R4:W-:Y:S01]  /*0310*/  STS [R17+0x100], R10 ;  /* 0x0001000a11007388 */ /* 0x0009e20000000800 */
[----:B--2---:R-:W-:-:S03]  /*0320*/  SGXT.U32 R15, R12, 0x4 ;  /* 0x000000040c0f781a */ /* 0x004fc60000000000 */
[----:B------:R2:W-:Y:S01]  /*0330*/  STS [R18+0x180], R11 ;  /* 0x0001800b12007388 */ /* 0x0005e20000000800 */
[----:B---3--:R-:W3:Y:S01]  /*0340*/  LDC.64 R8, c[0x0][0x220] ;  /* 0x00008800ff087b82 */ /* 0x008ee20000000a00 */
[----:B------:R-:W-:-:S07]  /*0350*/  LOP3.LUT R15, R0, R15, RZ, 0xfc, !PT ;  /* 0x0000000f000f7212 */ /* 0x000fce00078efcff */
[----:B------:R-:W-:Y:S01]  /*0360*/  BAR.SYNC.DEFER_BLOCKING 0x0 ;  /* 0x0000000000007b1d */ /* 0x000fe20000010000 */
[C---:B----4-:R-:W-:Y:S01]  /*0370*/  LOP3.LUT R10, R14.reuse, 0xfffffc00, RZ, 0xc0, !PT ;  /* 0xfffffc000e0a7812 */ /* 0x050fe200078ec0ff */
[----:B------:R-:W-:Y:S01]  /*0380*/  IMAD.SHL.U32 R14, R14, 0x10, RZ ;  /* 0x000000100e0e7824 */ /* 0x000fe200078e00ff */
[----:B------:R-:W-:-:S03]  /*0390*/  ISETP.GE.AND P0, PT, R15, 0x10, PT ;  /* 0x000000100f00780c */ /* 0x000fc60003f06270 */
[----:B------:R-:W-:Y:S01]  /*03a0*/  IMAD.IADD R10, R13, 0x1, -R10 ;  /* 0x000000010d0a7824 */ /* 0x000fe200078e0a0a */
[----:B--2---:R-:W-:-:S03]  /*03b0*/  LOP3.LUT R11, R14, 0xffffc000, RZ, 0xc0, !PT ;  /* 0xffffc0000e0b7812 */ /* 0x004fc600078ec0ff */
[----:B------:R-:W-:-:S04]  /*03c0*/  IMAD R10, R15, 0x400, R10 ;  /* 0x000004000f0a7824 */ /* 0x000fc800078e020a */
[----:B------:R-:W-:-:S04]  /*03d0*/  IMAD.IADD R11, R10, 0x1, R11 ;  /* 0x000000010a0b7824 */ /* 0x000fc800078e020b */
[----:B-1----:R-:W-:-:S04]  /*03e0*/  IMAD.WIDE R2, R11, 0x4, R2 ;  /* 0x000000040b027825 */ /* 0x002fc800078e0202 */
[----:B---3--:R-:W-:Y:S01]  /*03f0*/  IMAD.WIDE R8, R11, 0x4, R8 ;  /* 0x000000040b087825 */ /* 0x008fe200078e0208 */
[----:B------:R-:W1:Y:S04]  /*0400*/  LDS.128 R4, [R4] ;  /* 0x0000000004047984 */ /* 0x000e680000000c00 */
[----:B-1----:R1:W-:Y:S01]  /*0410*/  @!P0 STG.E.128 desc[UR6][R2.64], R4 ;  /* 0x0000000402008986 */ /* 0x0023e2000c101d06 */
[----:B------:R-:W-:Y:S05]  /*0420*/  @P0 EXIT ;  /* 0x000000000000094d */ /* 0x000fea0003800000 */
[----:B------:R-:W-:Y:S01]  /*0430*/  STG.E.128 desc[UR6][R8.64], R4 ;  /* 0x0000000408007986 */ /* 0x000fe2000c101d06 */
[----:B------:R-:W-:Y:S05]  /*0440*/  EXIT ;  /* 0x000000000000794d */ /* 0x000fea0003800000 */
.L_x_0:
[----:B------:R-:W-:-:S00]  /*0450*/  BRA `(.L_x_0) ;  /* 0xfffffffc00fc7947 */ /* 0x000fc0000383ffff */
[----:B------:R-:W-:-:S00]  /*0460*/  NOP ;  /* 0x0000000000007918 */ /* 0x000fc00000000000 */
        /* <DEDUP_REMOVED lines=9> */
.L_x_1:


//--------------------- .nv.shared.triton_poi_fused_convolution_33 --------------------------
	.section	.nv.shared.triton_poi_fused_convolution_33,"aw",@nobits
	.sectionflags	@""
	.align	16
	.zero		1024


//--------------------- .nv.constant0.triton_poi_fused_convolution_33 --------------------------
	.section	.nv.constant0.triton_poi_fused_convolution_33,"a",@progbits
	.sectionflags	@""
	.align	4
.nv.constant0.triton_poi_fused_convolution_33:
	.zero		560
